	.headerflags	@"EF_CUDA_TEXMODE_UNIFIED EF_CUDA_64BIT_ADDRESS EF_CUDA_ACCELERATORS EF_CUDA_SM90 EF_CUDA_VIRTUAL_SM(EF_CUDA_SM90)"
	.elftype	@"ET_EXEC"


//--------------------- .nv.info                  --------------------------
	.section	.nv.info,"",@"SHT_CUDA_INFO"
	.align	4


	//----- nvinfo : EIATTR_REGCOUNT
	.align		4
        /*0000*/ 	.byte	0x04, 0x2f
        /*0002*/ 	.short	(.L_1 - .L_0)
	.align		4
.L_0:
        /*0004*/ 	.word	index@(triton_poi_fused_cat_69)
        /*0008*/ 	.word	0x00000016


	//----- nvinfo : EIATTR_MIN_STACK_SIZE
	.align		4
.L_1:
        /*000c*/ 	.byte	0x04, 0x12
        /*000e*/ 	.short	(.L_3 - .L_2)
	.align		4
.L_2:
        /*0010*/ 	.word	index@(triton_poi_fused_cat_69)
        /*0014*/ 	.word	0x00000000


	//----- nvinfo : EIATTR_FRAME_SIZE
	.align		4
.L_3:
        /*0018*/ 	.byte	0x04, 0x11
        /*001a*/ 	.short	(.L_5 - .L_4)
	.align		4
.L_4:
        /*001c*/ 	.word	index@(triton_poi_fused_cat_69)
        /*0020*/ 	.word	0x00000000


	//----- nvinfo : EIATTR_MIN_STACK_SIZE
	.align		4
.L_5:
        /*0024*/ 	.byte	0x04, 0x12
        /*0026*/ 	.short	(.L_7 - .L_6)
	.align		4
.L_6:
        /*0028*/ 	.word	index@(triton_poi_fused_cat_69)
        /*002c*/ 	.word	0x00000000
.L_7:


//--------------------- .nv.info.triton_poi_fused_cat_69 --------------------------
	.section	.nv.info.triton_poi_fused_cat_69,"",@"SHT_CUDA_INFO"
	.sectionflags	@""
	.align	4


	//----- nvinfo : EIATTR_CUDA_API_VERSION
	.align		4
        /*0000*/ 	.byte	0x04, 0x37
        /*0002*/ 	.short	(.L_9 - .L_8)
.L_8:
        /*0004*/ 	.word	0x0000007c


	//----- nvinfo : EIATTR_KPARAM_INFO
	.align		4
.L_9:
        /*0008*/ 	.byte	0x04, 0x17
        /*000a*/ 	.short	(.L_11 - .L_10)
.L_10:
        /*000c*/ 	.word	0x00000000
        /*0010*/ 	.short	0x0005
        /*0012*/ 	.short	0x0028
        /*0014*/ 	.byte	0x00, 0xf0, 0x11, 0x00


	//----- nvinfo : EIATTR_KPARAM_INFO
	.align		4
.L_11:
        /*0018*/ 	.byte	0x04, 0x17
        /*001a*/ 	.short	(.L_13 - .L_12)
.L_12:
        /*001c*/ 	.word	0x00000000
        /*0020*/ 	.short	0x0004
        /*0022*/ 	.short	0x0020
        /*0024*/ 	.byte	0x00, 0xf4, 0x21, 0x00


	//----- nvinfo : EIATTR_KPARAM_INFO
	.align		4
.L_13:
        /*0028*/ 	.byte	0x04, 0x17
        /*002a*/ 	.short	(.L_15 - .L_14)
.L_14:
        /*002c*/ 	.word	0x00000000
        /*0030*/ 	.short	0x0003
        /*0032*/ 	.short	0x0018
        /*0034*/ 	.byte	0x00, 0xf4, 0x21, 0x00


	//----- nvinfo : EIATTR_KPARAM_INFO
	.align		4
.L_15:
        /*0038*/ 	.byte	0x04, 0x17
        /*003a*/ 	.short	(.L_17 - .L_16)
.L_16:
        /*003c*/ 	.word	0x00000000
        /*0040*/ 	.short	0x0002
        /*0042*/ 	.short	0x0010
        /*0044*/ 	.byte	0x00, 0xf4, 0x21, 0x00


	//----- nvinfo : EIATTR_KPARAM_INFO
	.align		4
.L_17:
        /*0048*/ 	.byte	0x04, 0x17
        /*004a*/ 	.short	(.L_19 - .L_18)
.L_18:
        /*004c*/ 	.word	0x00000000
        /*0050*/ 	.short	0x0001
        /*0052*/ 	.short	0x0008
        /*0054*/ 	.byte	0x00, 0xf4, 0x21, 0x00


	//----- nvinfo : EIATTR_KPARAM_INFO
	.align		4
.L_19:
        /*0058*/ 	.byte	0x04, 0x17
        /*005a*/ 	.short	(.L_21 - .L_20)
.L_20:
        /*005c*/ 	.word	0x00000000
        /*0060*/ 	.short	0x0000
        /*0062*/ 	.short	0x0000
        /*0064*/ 	.byte	0x00, 0xf4, 0x21, 0x00


	//----- nvinfo : EIATTR_SPARSE_MMA_MASK
	.align		4
.L_21:
        /*0068*/ 	.byte	0x03, 0x50
        /*006a*/ 	.short	0x0000


	//----- nvinfo : EIATTR_MAXREG_COUNT
	.align		4
        /*006c*/ 	.byte	0x03, 0x1b
        /*006e*/ 	.short	0x00ff


	//----- nvinfo : EIATTR_EXIT_INSTR_OFFSETS
	.align		4
        /*0070*/ 	.byte	0x04, 0x1c
        /*0072*/ 	.short	(.L_23 - .L_22)


	//   ....[0]....
.L_22:
        /*0074*/ 	.word	0x000001e0


	//----- nvinfo : EIATTR_REQNTID
	.align		4
.L_23:
        /*0078*/ 	.byte	0x04, 0x10
        /*007a*/ 	.short	(.L_25 - .L_24)
.L_24:
        /*007c*/ 	.word	0x00000080
        /*0080*/ 	.word	0x00000001
        /*0084*/ 	.word	0x00000001


	//----- nvinfo : EIATTR_CBANK_PARAM_SIZE
	.align		4
.L_25:
        /*0088*/ 	.byte	0x03, 0x19
        /*008a*/ 	.short	0x002c


	//----- nvinfo : EIATTR_PARAM_CBANK
	.align		4
        /*008c*/ 	.byte	0x04, 0x0a
        /*008e*/ 	.short	(.L_27 - .L_26)
	.align		4
.L_26:
        /*0090*/ 	.word	index@(.nv.constant0.triton_poi_fused_cat_69)
        /*0094*/ 	.short	0x0210
        /*0096*/ 	.short	0x002c


	//----- nvinfo : EIATTR_SW_WAR
	.align		4
.L_27:
        /*0098*/ 	.byte	0x04, 0x36
        /*009a*/ 	.short	(.L_29 - .L_28)
.L_28:
        /*009c*/ 	.word	0x00000008
.L_29:


//--------------------- .nv.callgraph             --------------------------
	.section	.nv.callgraph,"",@"SHT_CUDA_CALLGRAPH"
	.align	4
	.sectionentsize	8
	.align		4
        /*0000*/ 	.word	0x00000000
	.align		4
        /*0004*/ 	.word	0xffffffff
	.align		4
        /*0008*/ 	.word	0x00000000
	.align		4
        /*000c*/ 	.word	0xfffffffe
	.align		4
        /*0010*/ 	.word	0x00000000
	.align		4
        /*0014*/ 	.word	0xfffffffd
	.align		4
        /*0018*/ 	.word	0x00000000
	.align		4
        /*001c*/ 	.word	0xfffffffc


//--------------------- .text.triton_poi_fused_cat_69 --------------------------
	.section	.text.triton_poi_fused_cat_69,"ax",@progbits
	.align	128
        .global         triton_poi_fused_cat_69
        .type           triton_poi_fused_cat_69,@function
        .size           triton_poi_fused_cat_69,(.L_x_1 - triton_poi_fused_cat_69)
        .other          triton_poi_fused_cat_69,@"STO_CUDA_ENTRY STV_DEFAULT"
triton_poi_fused_cat_69:
.text.triton_poi_fused_cat_69:
[----:B------:R-:W-:Y:S01]  /*0000*/  LDC R1, c[0x0][0x28] ;  /* 0x00000a00ff017b82 */ /* 0x000fe20000000800 */
[----:B------:R-:W1:Y:S07]  /*0010*/  S2R R0, SR_TID.X ;  /* 0x0000000000007919 */ /* 0x000e6e0000002100 */
[----:B------:R-:W2:Y:S01]  /*0020*/  LDC.64 R2, c[0x0][0x210] ;  /* 0x00008400ff027b82 */ /* 0x000ea20000000a00 */
[----:B------:R-:W-:Y:S01]  /*0030*/  ULDC.64 UR4, c[0x0][0x208] ;  /* 0x0000820000047ab9 */ /* 0x000fe20000000a00 */
[----:B------:R-:W3:Y:S06]  /*0040*/  S2R R13, SR_CTAID.X ;  /* 0x00000000000d7919 */ /* 0x000eec0000002500 */
[----:B------:R-:W4:Y:S08]  /*0050*/  LDC.64 R6, c[0x0][0x218] ;  /* 0x00008600ff067b82 */ /* 0x000f300000000a00 */
[----:B------:R-:W5:Y:S08]  /*0060*/  LDC.64 R8, c[0x0][0x220] ;  /* 0x00008800ff087b82 */ /* 0x000f700000000a00 */
[----:B------:R-:W4:Y:S01]  /*0070*/  LDC.64 R10, c[0x0][0x228] ;  /* 0x00008a00ff0a7b82 */ /* 0x000f220000000a00 */
[----:B-1----:R-:W-:-:S04]  /*0080*/  SHF.L.U32 R0, R0, 0x1, RZ ;  /* 0x0000000100007819 */ /* 0x002fc800000006ff */
[----:B------:R-:W-:-:S04]  /*0090*/  LOP3.LUT R0, R0, 0xfe, RZ, 0xc0, !PT ;  /* 0x000000fe00007812 */ /* 0x000fc800078ec0ff */
[----:B---3--:R-:W-:-:S05]  /*00a0*/  LEA R13, R13, R0, 0x8 ;  /* 0x000000000d0d7211 */ /* 0x008fca00078e40ff */
[----:B--2---:R-:W-:-:S06]  /*00b0*/  IMAD.WIDE R2, R13, 0x4, R2 ;  /* 0x000000040d027825 */ /* 0x004fcc00078e0202 */
[----:B------:R-:W2:Y:S01]  /*00c0*/  LDG.E.64 R2, desc[UR4][R2.64] ;  /* 0x0000000402027981 */ /* 0x000ea2000c1e1b00 */
[----:B------:R-:W-:-:S05]  /*00d0*/  IMAD.HI R0, R13, 0x2aaaaaab, RZ ;  /* 0x2aaaaaab0d007827 */ /* 0x000fca00078e02ff */
[----:B------:R-:W-:-:S04]  /*00e0*/  SHF.R.U32.HI R5, RZ, 0x1f, R0 ;  /* 0x0000001fff057819 */ /* 0x000fc80000011600 */
[----:B------:R-:W-:Y:S02]  /*00f0*/  LEA.HI.SX32 R0, R0, R5, 0x17 ;  /* 0x0000000500007211 */ /* 0x000fe400078fbaff */
[----:B------:R-:W1:Y:S03]  /*0100*/  LDC.64 R4, c[0x0][0x230] ;  /* 0x00008c00ff047b82 */ /* 0x000e660000000a00 */
[----:B------:R-:W-:-:S04]  /*0110*/  IMAD R13, R0, -0xc00, R13 ;  /* 0xfffff400000d7824 */ /* 0x000fc800078e020d */
[----:B------:R-:W-:-:S04]  /*0120*/  IMAD R13, R0, 0x10e00, R13 ;  /* 0x00010e00000d7824 */ /* 0x000fc800078e020d */
[----:B------:R-:W-:Y:S02]  /*0130*/  IMAD R15, R0, 0xc00, R13 ;  /* 0x00000c00000f7824 */ /* 0x000fe400078e020d */
[----:B----4-:R-:W-:-:S04]  /*0140*/  IMAD.WIDE R6, R13, 0x4, R6 ;  /* 0x000000040d067825 */ /* 0x010fc800078e0206 */
[----:B------:R-:W-:Y:S02]  /*0150*/  IMAD R17, R0, 0xc00, R15 ;  /* 0x00000c0000117824 */ /* 0x000fe400078e020f */
[----:B-----5:R-:W-:-:S04]  /*0160*/  IMAD.WIDE R8, R15, 0x4, R8 ;  /* 0x000000040f087825 */ /* 0x020fc800078e0208 */
[----:B------:R-:W-:Y:S02]  /*0170*/  IMAD R19, R0, 0xc00, R17 ;  /* 0x00000c0000137824 */ /* 0x000fe400078e0211 */
[----:B0-----:R-:W-:-:S04]  /*0180*/  IMAD.WIDE R10, R17, 0x4, R10 ;  /* 0x00000004110a7825 */ /* 0x001fc800078e020a */
[----:B-1----:R-:W-:Y:S01]  /*0190*/  IMAD.WIDE R4, R19, 0x4, R4 ;  /* 0x0000000413047825 */ /* 0x002fe200078e0204 */
[----:B--2---:R-:W-:Y:S04]  /*01a0*/  STG.E.64 desc[UR4][R6.64], R2 ;  /* 0x0000000206007986 */ /* 0x004fe8000c101b04 */
[----:B------:R-:W-:Y:S04]  /*01b0*/  STG.E.64 desc[UR4][R8.64], R2 ;  /* 0x0000000208007986 */ /* 0x000fe8000c101b04 */
[----:B------:R-:W-:Y:S04]  /*01c0*/  STG.E.64 desc[UR4][R10.64], R2 ;  /* 0x000000020a007986 */ /* 0x000fe8000c101b04 */
[----:B------:R-:W-:Y:S01]  /*01d0*/  STG.E.64 desc[UR4][R4.64], R2 ;  /* 0x0000000204007986 */ /* 0x000fe2000c101b04 */
[----:B------:R-:W-:Y:S05]  /*01e0*/  EXIT ;  /* 0x000000000000794d */ /* 0x000fea0003800000 */
.L_x_0:
[----:B------:R-:W-:-:S00]  /*01f0*/  BRA `(.L_x_0) ;  /* 0xfffffffc00fc7947 */ /* 0x000fc0000383ffff */
[----:B------:R-:W-:-:S00]  /*0200*/  NOP ;  /* 0x0000000000007918 */ /* 0x000fc00000000000 */
[----:B------:R-:W-:-:S00]  /*0210*/  NOP ;  /* 0x0000000000007918 */ /* 0x000fc00000000000 */
[----:B------:R-:W-:-:S00]  /*0220*/  NOP ;  /* 0x0000000000007918 */ /* 0x000fc00000000000 */
[----:B------:R-:W-:-:S00]  /*0230*/  NOP ;  /* 0x0000000000007918 */ /* 0x000fc00000000000 */
[----:B------:R-:W-:-:S00]  /*0240*/  NOP ;  /* 0x0000000000007918 */ /* 0x000fc00000000000 */
[----:B------:R-:W-:-:S00]  /*0250*/  NOP ;  /* 0x0000000000007918 */ /* 0x000fc00000000000 */
[----:B------:R-:W-:-:S00]  /*0260*/  NOP ;  /* 0x0000000000007918 */ /* 0x000fc00000000000 */
[----:B------:R-:W-:-:S00]  /*0270*/  NOP ;  /* 0x0000000000007918 */ /* 0x000fc00000000000 */
.L_x_1:


//--------------------- .nv.constant0.triton_poi_fused_cat_69 --------------------------
	.section	.nv.constant0.triton_poi_fused_cat_69,"a",@progbits
	.sectionflags	@""
	.align	4
.nv.constant0.triton_poi_fused_cat_69:
	.zero		572
